	.headerflags	@"EF_CUDA_TEXMODE_UNIFIED EF_CUDA_64BIT_ADDRESS EF_CUDA_ACCELERATORS EF_CUDA_SM90 EF_CUDA_VIRTUAL_SM(EF_CUDA_SM90)"
	.elftype	@"ET_EXEC"


//--------------------- .nv.info                  --------------------------
	.section	.nv.info,"",@"SHT_CUDA_INFO"
	.align	4


	//----- nvinfo : EIATTR_REGCOUNT
	.align		4
        /*0000*/ 	.byte	0x04, 0x2f
        /*0002*/ 	.short	(.L_1 - .L_0)
	.align		4
.L_0:
        /*0004*/ 	.word	index@(triton_poi_fused_max_pool2d_with_indices_1)
        /*0008*/ 	.word	0x00000012


	//----- nvinfo : EIATTR_MIN_STACK_SIZE
	.align		4
.L_1:
        /*000c*/ 	.byte	0x04, 0x12
        /*000e*/ 	.short	(.L_3 - .L_2)
	.align		4
.L_2:
        /*0010*/ 	.word	index@(triton_poi_fused_max_pool2d_with_indices_1)
        /*0014*/ 	.word	0x00000000


	//----- nvinfo : EIATTR_FRAME_SIZE
	.align		4
.L_3:
        /*0018*/ 	.byte	0x04, 0x11
        /*001a*/ 	.short	(.L_5 - .L_4)
	.align		4
.L_4:
        /*001c*/ 	.word	index@(triton_poi_fused_max_pool2d_with_indices_1)
        /*0020*/ 	.word	0x00000000


	//----- nvinfo : EIATTR_MIN_STACK_SIZE
	.align		4
.L_5:
        /*0024*/ 	.byte	0x04, 0x12
        /*0026*/ 	.short	(.L_7 - .L_6)
	.align		4
.L_6:
        /*0028*/ 	.word	index@(triton_poi_fused_max_pool2d_with_indices_1)
        /*002c*/ 	.word	0x00000000
.L_7:


//--------------------- .nv.info.triton_poi_fused_max_pool2d_with_indices_1 --------------------------
	.section	.nv.info.triton_poi_fused_max_pool2d_with_indices_1,"",@"SHT_CUDA_INFO"
	.sectionflags	@""
	.align	4


	//----- nvinfo : EIATTR_CUDA_API_VERSION
	.align		4
        /*0000*/ 	.byte	0x04, 0x37
        /*0002*/ 	.short	(.L_9 - .L_8)
.L_8:
        /*0004*/ 	.word	0x0000007c


	//----- nvinfo : EIATTR_KPARAM_INFO
	.align		4
.L_9:
        /*0008*/ 	.byte	0x04, 0x17
        /*000a*/ 	.short	(.L_11 - .L_10)
.L_10:
        /*000c*/ 	.word	0x00000000
        /*0010*/ 	.short	0x0003
        /*0012*/ 	.short	0x0018
        /*0014*/ 	.byte	0x00, 0xf0, 0x11, 0x00


	//----- nvinfo : EIATTR_KPARAM_INFO
	.align		4
.L_11:
        /*0018*/ 	.byte	0x04, 0x17
        /*001a*/ 	.short	(.L_13 - .L_12)
.L_12:
        /*001c*/ 	.word	0x00000000
        /*0020*/ 	.short	0x0002
        /*0022*/ 	.short	0x0010
        /*0024*/ 	.byte	0x00, 0xf4, 0x21, 0x00


	//----- nvinfo : EIATTR_KPARAM_INFO
	.align		4
.L_13:
        /*0028*/ 	.byte	0x04, 0x17
        /*002a*/ 	.short	(.L_15 - .L_14)
.L_14:
        /*002c*/ 	.word	0x00000000
        /*0030*/ 	.short	0x0001
        /*0032*/ 	.short	0x0008
        /*0034*/ 	.byte	0x00, 0xf4, 0x21, 0x00


	//----- nvinfo : EIATTR_KPARAM_INFO
	.align		4
.L_15:
        /*0038*/ 	.byte	0x04, 0x17
        /*003a*/ 	.short	(.L_17 - .L_16)
.L_16:
        /*003c*/ 	.word	0x00000000
        /*0040*/ 	.short	0x0000
        /*0042*/ 	.short	0x0000
        /*0044*/ 	.byte	0x00, 0xf4, 0x21, 0x00


	//----- nvinfo : EIATTR_SPARSE_MMA_MASK
	.align		4
.L_17:
        /*0048*/ 	.byte	0x03, 0x50
        /*004a*/ 	.short	0x0000


	//----- nvinfo : EIATTR_MAXREG_COUNT
	.align		4
        /*004c*/ 	.byte	0x03, 0x1b
        /*004e*/ 	.short	0x00ff


	//----- nvinfo : EIATTR_EXIT_INSTR_OFFSETS
	.align		4
        /*0050*/ 	.byte	0x04, 0x1c
        /*0052*/ 	.short	(.L_19 - .L_18)


	//   ....[0]....
.L_18:
        /*0054*/ 	.word	0x00000320


	//   ....[1]....
        /*0058*/ 	.word	0x00000340


	//----- nvinfo : EIATTR_REQNTID
	.align		4
.L_19:
        /*005c*/ 	.byte	0x04, 0x10
        /*005e*/ 	.short	(.L_21 - .L_20)
.L_20:
        /*0060*/ 	.word	0x00000080
        /*0064*/ 	.word	0x00000001
        /*0068*/ 	.word	0x00000001


	//----- nvinfo : EIATTR_CBANK_PARAM_SIZE
	.align		4
.L_21:
        /*006c*/ 	.byte	0x03, 0x19
        /*006e*/ 	.short	0x001c


	//----- nvinfo : EIATTR_PARAM_CBANK
	.align		4
        /*0070*/ 	.byte	0x04, 0x0a
        /*0072*/ 	.short	(.L_23 - .L_22)
	.align		4
.L_22:
        /*0074*/ 	.word	index@(.nv.constant0.triton_poi_fused_max_pool2d_with_indices_1)
        /*0078*/ 	.short	0x0210
        /*007a*/ 	.short	0x001c


	//----- nvinfo : EIATTR_SW_WAR
	.align		4
.L_23:
        /*007c*/ 	.byte	0x04, 0x36
        /*007e*/ 	.short	(.L_25 - .L_24)
.L_24:
        /*0080*/ 	.word	0x00000008
.L_25:


//--------------------- .nv.callgraph             --------------------------
	.section	.nv.callgraph,"",@"SHT_CUDA_CALLGRAPH"
	.align	4
	.sectionentsize	8
	.align		4
        /*0000*/ 	.word	0x00000000
	.align		4
        /*0004*/ 	.word	0xffffffff
	.align		4
        /*0008*/ 	.word	0x00000000
	.align		4
        /*000c*/ 	.word	0xfffffffe
	.align		4
        /*0010*/ 	.word	0x00000000
	.align		4
        /*0014*/ 	.word	0xfffffffd
	.align		4
        /*0018*/ 	.word	0x00000000
	.align		4
        /*001c*/ 	.word	0xfffffffc


//--------------------- .text.triton_poi_fused_max_pool2d_with_indices_1 --------------------------
	.section	.text.triton_poi_fused_max_pool2d_with_indices_1,"ax",@progbits
	.align	128
        .global         triton_poi_fused_max_pool2d_with_indices_1
        .type           triton_poi_fused_max_pool2d_with_indices_1,@function
        .size           triton_poi_fused_max_pool2d_with_indices_1,(.L_x_1 - triton_poi_fused_max_pool2d_with_indices_1)
        .other          triton_poi_fused_max_pool2d_with_indices_1,@"STO_CUDA_ENTRY STV_DEFAULT"
triton_poi_fused_max_pool2d_with_indices_1:
.text.triton_poi_fused_max_pool2d_with_indices_1:
[----:B------:R-:W0:Y:S02]  /*0000*/  LDC R1, c[0x0][0x28] ;  /* 0x00000a00ff017b82 */ /* 0x000e240000000800 */
[----:B------:R-:W1:Y:S01]  /*0010*/  S2R R2, SR_TID.X ;  /* 0x0000000000027919 */ /* 0x000e620000002100 */
[----:B------:R-:W2:Y:S01]  /*0020*/  LDC.64 R4, c[0x0][0x210] ;  /* 0x00008400ff047b82 */ /* 0x000ea20000000a00 */
[----:B------:R-:W-:Y:S01]  /*0030*/  IMAD.MOV.U32 R15, RZ, RZ, RZ ;  /* 0x000000ffff0f7224 */ /* 0x000fe200078e00ff */
[----:B------:R-:W-:Y:S01]  /*0040*/  ULDC.64 UR4, c[0x0][0x208] ;  /* 0x0000820000047ab9 */ /* 0x000fe20000000a00 */
[----:B------:R-:W3:Y:S01]  /*0050*/  S2R R3, SR_CTAID.X ;  /* 0x0000000000037919 */ /* 0x000ee20000002500 */
[----:B------:R-:W-:Y:S01]  /*0060*/  CS2R R12, SRZ ;  /* 0x00000000000c7805 */ /* 0x000fe2000001ff00 */
[----:B------:R-:W-:Y:S01]  /*0070*/  ULDC.64 UR6, c[0x0][0x220] ;  /* 0x0000880000067ab9 */ /* 0x000fe20000000a00 */
[----:B-1----:R-:W-:-:S05]  /*0080*/  LOP3.LUT R2, R2, 0x7f, RZ, 0xc0, !PT ;  /* 0x0000007f02027812 */ /* 0x002fca00078ec0ff */
[----:B---3--:R-:W-:Y:S02]  /*0090*/  IMAD R3, R3, 0x80, R2 ;  /* 0x0000008003037824 */ /* 0x008fe400078e0202 */
[----:B------:R-:W-:-:S03]  /*00a0*/  IMAD.MOV.U32 R2, RZ, RZ, RZ ;  /* 0x000000ffff027224 */ /* 0x000fc600078e00ff */
[C---:B------:R-:W-:Y:S01]  /*00b0*/  ISETP.GE.AND P0, PT, R3.reuse, 0x1260, PT ;  /* 0x000012600300780c */ /* 0x040fe20003f06270 */
[----:B------:R-:W-:-:S05]  /*00c0*/  IMAD.HI R0, R3, -0x6db6db6d, R2 ;  /* 0x9249249303007827 */ /* 0x000fca00078e0202 */
[----:B------:R-:W-:-:S04]  /*00d0*/  SHF.R.U32.HI R7, RZ, 0x1f, R0 ;  /* 0x0000001fff077819 */ /* 0x000fc80000011600 */
[----:B------:R-:W-:-:S05]  /*00e0*/  LEA.HI.SX32 R7, R0, R7, 0x1d ;  /* 0x0000000700077211 */ /* 0x000fca00078feaff */
[----:B------:R-:W-:-:S04]  /*00f0*/  IMAD R0, R7, -0xe, R3 ;  /* 0xfffffff207007824 */ /* 0x000fc800078e0203 */
[----:B------:R-:W-:-:S04]  /*0100*/  IMAD R0, R7, 0x1c, R0 ;  /* 0x0000001c07007824 */ /* 0x000fc800078e0200 */
[----:B------:R-:W-:-:S04]  /*0110*/  IMAD.SHL.U32 R11, R0, 0x2, RZ ;  /* 0x00000002000b7824 */ /* 0x000fc800078e00ff */
[----:B--2---:R-:W-:-:S04]  /*0120*/  IMAD.WIDE R6, R11, 0x4, R4 ;  /* 0x000000040b067825 */ /* 0x004fc800078e0204 */
[----:B------:R-:W-:Y:S01]  /*0130*/  VIADD R9, R11, 0x1c ;  /* 0x0000001c0b097836 */ /* 0x000fe20000000000 */
[----:B------:R-:W2:Y:S04]  /*0140*/  @!P0 LDG.E.EL R2, desc[UR4][R6.64] ;  /* 0x0000000406028981 */ /* 0x000ea8000c2e1900 */
[----:B------:R1:W2:Y:S01]  /*0150*/  @!P0 LDG.E.EL R15, desc[UR4][R6.64+0x4] ;  /* 0x00000404060f8981 */ /* 0x0002a2000c2e1900 */
[----:B------:R-:W-:-:S04]  /*0160*/  IMAD.WIDE R8, R9, 0x4, R4 ;  /* 0x0000000409087825 */ /* 0x000fc800078e0204 */
[----:B------:R-:W-:Y:S01]  /*0170*/  VIADD R11, R11, 0x1d ;  /* 0x0000001d0b0b7836 */ /* 0x000fe20000000000 */
[----:B------:R-:W3:Y:S03]  /*0180*/  @!P0 LDG.E.EL R12, desc[UR4][R8.64] ;  /* 0x00000004080c8981 */ /* 0x000ee6000c2e1900 */
[----:B------:R-:W-:Y:S02]  /*0190*/  IMAD.WIDE R4, R11, 0x4, R4 ;  /* 0x000000040b047825 */ /* 0x000fe400078e0204 */
[----:B------:R-:W4:Y:S03]  /*01a0*/  LDC.64 R10, c[0x0][0x218] ;  /* 0x00008600ff0a7b82 */ /* 0x000f260000000a00 */
[----:B------:R-:W5:Y:S01]  /*01b0*/  @!P0 LDG.E.EL R13, desc[UR4][R4.64] ;  /* 0x00000004040d8981 */ /* 0x000f62000c2e1900 */
[----:B------:R-:W-:-:S05]  /*01c0*/  IMAD.HI R0, R3, 0x6f74ae27, RZ ;  /* 0x6f74ae2703007827 */ /* 0x000fca00078e02ff */
[----:B-1----:R-:W-:-:S04]  /*01d0*/  SHF.R.U32.HI R7, RZ, 0x1f, R0 ;  /* 0x0000001fff077819 */ /* 0x002fc80000011600 */
[----:B------:R-:W-:Y:S02]  /*01e0*/  LEA.HI.SX32 R7, R0, R7, 0x17 ;  /* 0x0000000700077211 */ /* 0x000fe400078fbaff */
[C---:B--2---:R-:W-:Y:S02]  /*01f0*/  FSETP.GT.AND P2, PT, R15.reuse, R2, PT ;  /* 0x000000020f00720b */ /* 0x044fe40003f44000 */
[----:B------:R-:W-:Y:S02]  /*0200*/  FSETP.NAN.AND P1, PT, R15, R15, PT ;  /* 0x0000000f0f00720b */ /* 0x000fe40003f28000 */
[----:B------:R-:W-:Y:S02]  /*0210*/  SEL R0, RZ, 0x1, !P2 ;  /* 0x00000001ff007807 */ /* 0x000fe40005000000 */
[----:B---3--:R-:W-:-:S07]  /*0220*/  FSETP.NAN.AND P4, PT, R12, R12, PT ;  /* 0x0000000c0c00720b */ /* 0x008fce0003f88000 */
[----:B------:R-:W-:Y:S01]  /*0230*/  @!P2 FSEL R15, R15, R2, P1 ;  /* 0x000000020f0fa208 */ /* 0x000fe20000800000 */
[----:B------:R-:W-:Y:S01]  /*0240*/  IMAD R2, R7, -0x498, R3 ;  /* 0xfffffb6807027824 */ /* 0x000fe200078e0203 */
[----:B-----5:R-:W-:Y:S02]  /*0250*/  FSETP.NAN.AND P3, PT, R13, R13, PT ;  /* 0x0000000d0d00720b */ /* 0x020fe40003f68000 */
[----:B------:R-:W-:Y:S01]  /*0260*/  FSETP.GEU.AND P1, PT, R15, R12, PT ;  /* 0x0000000c0f00720b */ /* 0x000fe20003f2e000 */
[----:B------:R-:W-:-:S03]  /*0270*/  IMAD R2, R7, 0x4a0, R2 ;  /* 0x000004a007027824 */ /* 0x000fc600078e0202 */
[----:B------:R-:W-:Y:S01]  /*0280*/  @!P4 FSEL R12, R12, R15, !P1 ;  /* 0x0000000f0c0cc208 */ /* 0x000fe20004800000 */
[----:B------:R-:W-:Y:S01]  /*0290*/  IMAD R7, R7, 0x60, R2 ;  /* 0x0000006007077824 */ /* 0x000fe200078e0202 */
[----:B------:R-:W-:Y:S01]  /*02a0*/  SEL R0, R0, 0x2, P1 ;  /* 0x0000000200007807 */ /* 0x000fe20000800000 */
[----:B----4-:R-:W-:Y:S01]  /*02b0*/  IMAD.WIDE R2, R2, 0x4, R10 ;  /* 0x0000000402027825 */ /* 0x010fe200078e020a */
[----:B------:R-:W-:Y:S02]  /*02c0*/  FSETP.GEU.AND P4, PT, R12, R13, PT ;  /* 0x0000000d0c00720b */ /* 0x000fe40003f8e000 */
[----:B------:R-:W-:Y:S02]  /*02d0*/  IADD3 R4, P2, R7, UR6, RZ ;  /* 0x0000000607047c10 */ /* 0x000fe4000ff5e0ff */
[----:B------:R-:W-:Y:S02]  /*02e0*/  @!P3 SEL R13, R13, R12, !P4 ;  /* 0x0000000c0d0db207 */ /* 0x000fe40006000000 */
[----:B------:R-:W-:-:S02]  /*02f0*/  LEA.HI.X.SX32 R5, R7, UR7, 0x1, P2 ;  /* 0x0000000707057c11 */ /* 0x000fc400090f0eff */
[----:B------:R-:W-:Y:S01]  /*0300*/  SEL R7, R0, 0x3, P4 ;  /* 0x0000000300077807 */ /* 0x000fe20002000000 */
[----:B------:R1:W-:Y:S01]  /*0310*/  @!P0 STG.E desc[UR4][R2.64], R13 ;  /* 0x0000000d02008986 */ /* 0x0003e2000c101904 */
[----:B------:R-:W-:Y:S05]  /*0320*/  @P0 EXIT ;  /* 0x000000000000094d */ /* 0x000fea0003800000 */
[----:B------:R-:W-:Y:S01]  /*0330*/  STG.E.U8 desc[UR4][R4.64], R7 ;  /* 0x0000000704007986 */ /* 0x000fe2000c101104 */
[----:B------:R-:W-:Y:S05]  /*0340*/  EXIT ;  /* 0x000000000000794d */ /* 0x000fea0003800000 */
.L_x_0:
[----:B------:R-:W-:-:S00]  /*0350*/  BRA `(.L_x_0) ;  /* 0xfffffffc00fc7947 */ /* 0x000fc0000383ffff */
[----:B------:R-:W-:-:S00]  /*0360*/  NOP ;  /* 0x0000000000007918 */ /* 0x000fc00000000000 */
        /* <DEDUP_REMOVED lines=9> */
.L_x_1:


//--------------------- .nv.constant0.triton_poi_fused_max_pool2d_with_indices_1 --------------------------
	.section	.nv.constant0.triton_poi_fused_max_pool2d_with_indices_1,"a",@progbits
	.sectionflags	@""
	.align	4
.nv.constant0.triton_poi_fused_max_pool2d_with_indices_1:
	.zero		556
